//
// Generated by NVIDIA NVVM Compiler
//
// Compiler Build ID: CL-36424714
// Cuda compilation tools, release 13.0, V13.0.88
// Based on NVVM 20.0.0
//

.version 9.0
.target sm_100
.address_size 64

	// .globl	_Z4testv
.extern .func  (.param .b32 func_retval0) vprintf
(
	.param .b64 vprintf_param_0,
	.param .b64 vprintf_param_1
)
;
.global .align 4 .u32 flag = 1;
.global .align 1 .b8 $str[16] = {116, 105, 100, 32, 48, 45, 49, 53, 32, 115, 116, 97, 114, 116, 10};
.global .align 1 .b8 $str$1[17] = {116, 105, 100, 32, 48, 45, 49, 53, 32, 109, 105, 100, 100, 108, 101, 10};
.global .align 1 .b8 $str$2[14] = {116, 105, 100, 32, 48, 45, 49, 53, 32, 101, 110, 100, 10};
.global .align 1 .b8 $str$3[17] = {116, 105, 100, 32, 51, 50, 45, 54, 51, 32, 115, 116, 97, 114, 116, 10};
.global .align 1 .b8 $str$4[15] = {116, 105, 100, 32, 51, 50, 45, 54, 51, 32, 101, 110, 100, 10};
.global .align 1 .b8 $str$5[17] = {116, 105, 100, 32, 54, 52, 45, 57, 53, 32, 115, 116, 97, 114, 116, 10};
.global .align 1 .b8 $str$6[15] = {116, 105, 100, 32, 54, 52, 45, 57, 53, 32, 101, 110, 100, 10};
.global .align 1 .b8 $str$7[9] = {97, 108, 108, 32, 101, 110, 100, 10};

.visible .entry _Z4testv()
{
	.reg .pred 	%p<11>;
	.reg .b32 	%r<20>;
	.reg .b64 	%rd<17>;

	mov.u32 	%r1, %tid.x;
	setp.gt.u32 	%p1, %r1, 15;
	@%p1 bra 	$L__BB0_3;
	setp.ne.s32 	%p7, %r1, 0;
	@%p7 bra 	$L__BB0_12;
	mov.u64 	%rd9, $str;
	cvta.global.u64 	%rd10, %rd9;
	{ // callseq 4, 0
	.param .b64 param0;
	st.param.b64 	[param0], %rd10;
	.param .b64 param1;
	st.param.b64 	[param1], 0;
	.param .b32 retval0;
	call.uni (retval0), 
	vprintf, 
	(
	param0, 
	param1
	);
	ld.param.b32 	%r12, [retval0];
	} // callseq 4
	mov.u64 	%rd11, $str$1;
	cvta.global.u64 	%rd12, %rd11;
	{ // callseq 5, 0
	.param .b64 param0;
	st.param.b64 	[param0], %rd12;
	.param .b64 param1;
	st.param.b64 	[param1], 0;
	.param .b32 retval0;
	call.uni (retval0), 
	vprintf, 
	(
	param0, 
	param1
	);
	ld.param.b32 	%r14, [retval0];
	} // callseq 5
	mov.u64 	%rd13, $str$2;
	cvta.global.u64 	%rd14, %rd13;
	{ // callseq 6, 0
	.param .b64 param0;
	st.param.b64 	[param0], %rd14;
	.param .b64 param1;
	st.param.b64 	[param1], 0;
	.param .b32 retval0;
	call.uni (retval0), 
	vprintf, 
	(
	param0, 
	param1
	);
	ld.param.b32 	%r16, [retval0];
	} // callseq 6
	bra.uni 	$L__BB0_12;
$L__BB0_3:
	setp.gt.u32 	%p2, %r1, 63;
	@%p2 bra 	$L__BB0_8;
	setp.ne.s32 	%p5, %r1, 32;
	@%p5 bra 	$L__BB0_6;
	mov.u64 	%rd5, $str$3;
	cvta.global.u64 	%rd6, %rd5;
	{ // callseq 2, 0
	.param .b64 param0;
	st.param.b64 	[param0], %rd6;
	.param .b64 param1;
	st.param.b64 	[param1], 0;
	.param .b32 retval0;
	call.uni (retval0), 
	vprintf, 
	(
	param0, 
	param1
	);
	ld.param.b32 	%r8, [retval0];
	} // callseq 2
$L__BB0_6:
	setp.ne.s32 	%p6, %r1, 32;
	bar.sync 	0;
	@%p6 bra 	$L__BB0_12;
	mov.u64 	%rd7, $str$4;
	cvta.global.u64 	%rd8, %rd7;
	{ // callseq 3, 0
	.param .b64 param0;
	st.param.b64 	[param0], %rd8;
	.param .b64 param1;
	st.param.b64 	[param1], 0;
	.param .b32 retval0;
	call.uni (retval0), 
	vprintf, 
	(
	param0, 
	param1
	);
	ld.param.b32 	%r10, [retval0];
	} // callseq 3
	bra.uni 	$L__BB0_12;
$L__BB0_8:
	setp.gt.u32 	%p3, %r1, 95;
	@%p3 bra 	$L__BB0_12;
	setp.eq.s32 	%p4, %r1, 64;
	@%p4 bra 	$L__BB0_11;
	mov.b32 	%r2, 0;
	st.global.u32 	[flag], %r2;
	bra.uni 	$L__BB0_12;
$L__BB0_11:
	mov.u64 	%rd1, $str$5;
	cvta.global.u64 	%rd2, %rd1;
	{ // callseq 0, 0
	.param .b64 param0;
	st.param.b64 	[param0], %rd2;
	.param .b64 param1;
	st.param.b64 	[param1], 0;
	.param .b32 retval0;
	call.uni (retval0), 
	vprintf, 
	(
	param0, 
	param1
	);
	ld.param.b32 	%r3, [retval0];
	} // callseq 0
	mov.b32 	%r5, 0;
	st.global.u32 	[flag], %r5;
	mov.u64 	%rd3, $str$6;
	cvta.global.u64 	%rd4, %rd3;
	{ // callseq 1, 0
	.param .b64 param0;
	st.param.b64 	[param0], %rd4;
	.param .b64 param1;
	st.param.b64 	[param1], 0;
	.param .b32 retval0;
	call.uni (retval0), 
	vprintf, 
	(
	param0, 
	param1
	);
	ld.param.b32 	%r6, [retval0];
	} // callseq 1
$L__BB0_12:
	bar.sync 	0;
	setp.eq.s32 	%p8, %r1, 0;
	@%p8 bra 	$L__BB0_15;
	setp.eq.s32 	%p9, %r1, 64;
	@%p9 bra 	$L__BB0_15;
	setp.ne.s32 	%p10, %r1, 32;
	@%p10 bra 	$L__BB0_16;
$L__BB0_15:
	mov.u64 	%rd15, $str$7;
	cvta.global.u64 	%rd16, %rd15;
	{ // callseq 7, 0
	.param .b64 param0;
	st.param.b64 	[param0], %rd16;
	.param .b64 param1;
	st.param.b64 	[param1], 0;
	.param .b32 retval0;
	call.uni (retval0), 
	vprintf, 
	(
	param0, 
	param1
	);
	ld.param.b32 	%r18, [retval0];
	} // callseq 7
$L__BB0_16:
	ret;

}


// ===== COMPILED SASS (sm_100) =====

	.target	sm_100

	.elftype	@"ET_EXEC"


//--------------------- .note.nv.tkinfo           --------------------------
	.section	.note.nv.tkinfo,"",@"SHT_NOTE"
	.sectionflags	@"SHF_NOTE_NV_TKINFO"
	.tkinfo
        /*0018*/ 	.word	0x00000002
        /*0030*/ 	.string	""
        /*0030*/ 	.string	"ptxas"
        /*0030*/ 	.string	"Cuda compilation tools, release 13.0, V13.0.88"
        /*0030*/ 	.string	"Build cuda_13.0.r13.0/compiler.36424714_0"
        /*0030*/ 	.string	"-arch sm_100 -m 64 "



//--------------------- .note.nv.cuinfo           --------------------------
	.section	.note.nv.cuinfo,"",@"SHT_NOTE"
	.sectionflags	@"SHF_NOTE_NV_CUINFO"
        /*0018*/ 	.short	0x0002
        /*001a*/ 	.short	0x0064
        /*001c*/ 	.short	0x0082
	.zero		2


//--------------------- .nv.info                  --------------------------
	.section	.nv.info,"",@"SHT_CUDA_INFO"
	.align	4


	//----- nvinfo : EIATTR_REGCOUNT
	.align		4
        /*0000*/ 	.byte	0x04, 0x2f
        /*0002*/ 	.short	(.L_10 - .L_9)
	.align		4
.L_9:
        /*0004*/ 	.word	index@(_Z4testv)
        /*0008*/ 	.word	0x00000018


	//----- nvinfo : EIATTR_FRAME_SIZE
	.align		4
.L_10:
        /*000c*/ 	.byte	0x04, 0x11
        /*000e*/ 	.short	(.L_12 - .L_11)
	.align		4
.L_11:
        /*0010*/ 	.word	index@(_Z4testv)
        /*0014*/ 	.word	0x00000000


	//----- nvinfo : EIATTR_MIN_STACK_SIZE
	.align		4
.L_12:
        /*0018*/ 	.byte	0x04, 0x12
        /*001a*/ 	.short	(.L_14 - .L_13)
	.align		4
.L_13:
        /*001c*/ 	.word	index@(_Z4testv)
        /*0020*/ 	.word	0x00000000
.L_14:


//--------------------- .nv.compat                --------------------------
	.section	.nv.compat,"",@"SHT_CUDA_COMPAT_INFO"
	.align	4
        /*0000*/ 	.byte	0x02, 0x09, 0x00, 0x00, 0x02, 0x02, 0x01, 0x00, 0x02, 0x05, 0x05, 0x00, 0x03, 0x07, 0x01, 0x01
        /*0010*/ 	.byte	0x02, 0x03, 0x00, 0x00, 0x02, 0x06, 0x01, 0x00, 0x04, 0x0b, 0x08, 0x00, 0x09, 0x00, 0x00, 0x00
        /*0020*/ 	.byte	0x00, 0x00, 0x00, 0x00


//--------------------- .nv.info._Z4testv         --------------------------
	.section	.nv.info._Z4testv,"",@"SHT_CUDA_INFO"
	.sectionflags	@""
	.align	4


	//----- nvinfo : EIATTR_CUDA_API_VERSION
	.align		4
        /*0000*/ 	.byte	0x04, 0x37
        /*0002*/ 	.short	(.L_16 - .L_15)
.L_15:
        /*0004*/ 	.word	0x00000082


	//----- nvinfo : EIATTR_SPARSE_MMA_MASK
	.align		4
.L_16:
        /*0008*/ 	.byte	0x03, 0x50
        /*000a*/ 	.short	0x0000


	//----- nvinfo : EIATTR_MAXREG_COUNT
	.align		4
        /*000c*/ 	.byte	0x03, 0x1b
        /*000e*/ 	.short	0x00ff


	//----- nvinfo : EIATTR_NUM_BARRIERS
	.align		4
        /*0010*/ 	.byte	0x02, 0x4c
        /*0012*/ 	.byte	0x01
	.zero		1


	//----- nvinfo : EIATTR_EXTERNS
	.align		4
        /*0014*/ 	.byte	0x04, 0x0f
        /*0016*/ 	.short	(.L_18 - .L_17)


	//   ....[0]....
	.align		4
.L_17:
        /*0018*/ 	.word	index@(vprintf)


	//----- nvinfo : EIATTR_MERCURY_ISA_VERSION
	.align		4
.L_18:
        /*001c*/ 	.byte	0x03, 0x5f
        /*001e*/ 	.short	0x0101


	//----- nvinfo : EIATTR_VRC_CTA_INIT_COUNT
	.align		4
        /*0020*/ 	.byte	0x02, 0x4a
	.zero		1
	.zero		1


	//----- nvinfo : EIATTR_SYSCALL_OFFSETS
	.align		4
        /*0024*/ 	.byte	0x04, 0x46
        /*0026*/ 	.short	(.L_20 - .L_19)


	//   ....[0]....
.L_19:
        /*0028*/ 	.word	0x000000d0


	//   ....[1]....
        /*002c*/ 	.word	0x00000140


	//   ....[2]....
        /*0030*/ 	.word	0x000001b0


	//   ....[3]....
        /*0034*/ 	.word	0x00000280


	//   ....[4]....
        /*0038*/ 	.word	0x00000340


	//   ....[5]....
        /*003c*/ 	.word	0x00000460


	//   ....[6]....
        /*0040*/ 	.word	0x00000510


	//   ....[7]....
        /*0044*/ 	.word	0x00000620


	//----- nvinfo : EIATTR_EXIT_INSTR_OFFSETS
	.align		4
.L_20:
        /*0048*/ 	.byte	0x04, 0x1c
        /*004a*/ 	.short	(.L_22 - .L_21)


	//   ....[0]....
.L_21:
        /*004c*/ 	.word	0x00000590


	//   ....[1]....
        /*0050*/ 	.word	0x00000630


	//----- nvinfo : EIATTR_CRS_STACK_SIZE
	.align		4
.L_22:
        /*0054*/ 	.byte	0x04, 0x1e
        /*0056*/ 	.short	(.L_24 - .L_23)
.L_23:
        /*0058*/ 	.word	0x00000000


	//----- nvinfo : EIATTR_SW_WAR
	.align		4
.L_24:
        /*005c*/ 	.byte	0x04, 0x36
        /*005e*/ 	.short	(.L_26 - .L_25)
.L_25:
        /*0060*/ 	.word	0x00000008
.L_26:


//--------------------- .nv.callgraph             --------------------------
	.section	.nv.callgraph,"",@"SHT_CUDA_CALLGRAPH"
	.align	4
	.sectionentsize	8
	.align		4
        /*0000*/ 	.word	0x00000000
	.align		4
        /*0004*/ 	.word	0xffffffff
	.align		4
        /*0008*/ 	.word	index@(_Z4testv)
	.align		4
        /*000c*/ 	.word	index@(vprintf)
	.align		4
        /*0010*/ 	.word	0x00000000
	.align		4
        /*0014*/ 	.word	0xfffffffe
	.align		4
        /*0018*/ 	.word	0x00000000
	.align		4
        /*001c*/ 	.word	0xfffffffd
	.align		4
        /*0020*/ 	.word	0x00000000
	.align		4
        /*0024*/ 	.word	0xfffffffc


//--------------------- .nv.constant4             --------------------------
	.section	.nv.constant4,"a",@progbits
	.align	8
	.align		8
.nv.constant4:
        /*0000*/ 	.dword	vprintf
	.align		8
        /*0008*/ 	.dword	flag
	.align		8
        /*0010*/ 	.dword	$str
	.align		8
        /*0018*/ 	.dword	$str$1
	.align		8
        /*0020*/ 	.dword	$str$2
	.align		8
        /*0028*/ 	.dword	$str$3
	.align		8
        /*0030*/ 	.dword	$str$4
	.align		8
        /*0038*/ 	.dword	$str$5
	.align		8
        /*0040*/ 	.dword	$str$6
	.align		8
        /*0048*/ 	.dword	$str$7


//--------------------- .text._Z4testv            --------------------------
	.section	.text._Z4testv,"ax",@progbits
	.align	128
        .global         _Z4testv
        .type           _Z4testv,@function
        .size           _Z4testv,(.L_x_13 - _Z4testv)
        .other          _Z4testv,@"STO_CUDA_ENTRY STV_DEFAULT"
_Z4testv:
.text._Z4testv:
[----:B------:R-:W0:Y:S01]  /*0000*/  LDC R1, c[0x0][0x37c] ;  /* 0x0000df00ff017b82 */ /* 0x000e220000000800 */
[----:B------:R-:W1:Y:S02]  /*0010*/  S2R R18, SR_TID.X ;  /* 0x0000000000127919 */ /* 0x000e640000002100 */
[----:B-1----:R-:W-:-:S13]  /*0020*/  ISETP.GT.U32.AND P0, PT, R18, 0xf, PT ;  /* 0x0000000f1200780c */ /* 0x002fda0003f04070 */
[----:B------:R-:W-:Y:S05]  /*0030*/  @P0 BRA `(.L_x_0) ;  /* 0x0000000000640947 */ /* 0x000fea0003800000 */
[----:B------:R-:W-:-:S13]  /*0040*/  ISETP.NE.AND P0, PT, R18, RZ, PT ;  /* 0x000000ff1200720c */ /* 0x000fda0003f05270 */
[----:B------:R-:W-:Y:S05]  /*0050*/  @P0 BRA `(.L_x_1) ;  /* 0x0000000400300947 */ /* 0x000fea0003800000 */
[----:B------:R-:W-:Y:S01]  /*0060*/  MOV R2, 0x0 ;  /* 0x0000000000027802 */ /* 0x000fe20000000f00 */
[----:B------:R-:W1:Y:S01]  /*0070*/  LDCU.64 UR4, c[0x4][0x10] ;  /* 0x01000200ff0477ac */ /* 0x000e620008000a00 */
[----:B------:R-:W-:Y:S02]  /*0080*/  CS2R R6, SRZ ;  /* 0x0000000000067805 */ /* 0x000fe4000001ff00 */
[----:B------:R2:W3:Y:S01]  /*0090*/  LDC.64 R8, c[0x4][R2] ;  /* 0x0100000002087b82 */ /* 0x0004e20000000a00 */
[----:B-1----:R-:W-:Y:S02]  /*00a0*/  IMAD.U32 R4, RZ, RZ, UR4 ;  /* 0x00000004ff047e24 */ /* 0x002fe4000f8e00ff */
[----:B--2---:R-:W-:-:S07]  /*00b0*/  IMAD.U32 R5, RZ, RZ, UR5 ;  /* 0x00000005ff057e24 */ /* 0x004fce000f8e00ff */
[----:B------:R-:W-:-:S07]  /*00c0*/  LEPC R20, `(.L_x_2) ;  /* 0x000000001014794e */ /* 0x000fce0000000000 */
[----:B0--3--:R-:W-:Y:S05]  /*00d0*/  CALL.ABS.NOINC R8 ;  /* 0x0000000008007343 */ /* 0x009fea0003c00000 */
.L_x_2:
[----:B------:R0:W1:Y:S01]  /*00e0*/  LDC.64 R8, c[0x4][R2] ;  /* 0x0100000002087b82 */ /* 0x0000620000000a00 */
[----:B------:R-:W2:Y:S01]  /*00f0*/  LDCU.64 UR4, c[0x4][0x18] ;  /* 0x01000300ff0477ac */ /* 0x000ea20008000a00 */
[----:B------:R-:W-:Y:S01]  /*0100*/  CS2R R6, SRZ ;  /* 0x0000000000067805 */ /* 0x000fe2000001ff00 */
[----:B--2---:R-:W-:Y:S02]  /*0110*/  IMAD.U32 R4, RZ, RZ, UR4 ;  /* 0x00000004ff047e24 */ /* 0x004fe4000f8e00ff */
[----:B0-----:R-:W-:-:S07]  /*0120*/  IMAD.U32 R5, RZ, RZ, UR5 ;  /* 0x00000005ff057e24 */ /* 0x001fce000f8e00ff */
[----:B------:R-:W-:-:S07]  /*0130*/  LEPC R20, `(.L_x_3) ;  /* 0x000000001014794e */ /* 0x000fce0000000000 */
[----:B-1----:R-:W-:Y:S05]  /*0140*/  CALL.ABS.NOINC R8 ;  /* 0x0000000008007343 */ /* 0x002fea0003c00000 */
.L_x_3:
[----:B------:R-:W0:Y:S01]  /*0150*/  LDC.64 R2, c[0x4][R2] ;  /* 0x0100000002027b82 */ /* 0x000e220000000a00 */
[----:B------:R-:W1:Y:S01]  /*0160*/  LDCU.64 UR4, c[0x4][0x20] ;  /* 0x01000400ff0477ac */ /* 0x000e620008000a00 */
[----:B------:R-:W-:Y:S01]  /*0170*/  CS2R R6, SRZ ;  /* 0x0000000000067805 */ /* 0x000fe2000001ff00 */
[----:B-1----:R-:W-:Y:S02]  /*0180*/  IMAD.U32 R4, RZ, RZ, UR4 ;  /* 0x00000004ff047e24 */ /* 0x002fe4000f8e00ff */
[----:B------:R-:W-:-:S07]  /*0190*/  IMAD.U32 R5, RZ, RZ, UR5 ;  /* 0x00000005ff057e24 */ /* 0x000fce000f8e00ff */
[----:B------:R-:W-:-:S07]  /*01a0*/  LEPC R20, `(.L_x_4) ;  /* 0x000000001014794e */ /* 0x000fce0000000000 */
[----:B0-----:R-:W-:Y:S05]  /*01b0*/  CALL.ABS.NOINC R2 ;  /* 0x0000000002007343 */ /* 0x001fea0003c00000 */
.L_x_4:
[----:B------:R-:W-:Y:S05]  /*01c0*/  BRA `(.L_x_1) ;  /* 0x0000000000d47947 */ /* 0x000fea0003800000 */
.L_x_0:
[----:B------:R-:W-:-:S13]  /*01d0*/  ISETP.GT.U32.AND P0, PT, R18, 0x3f, PT ;  /* 0x0000003f1200780c */ /* 0x000fda0003f04070 */
[----:B------:R-:W-:Y:S05]  /*01e0*/  @P0 BRA `(.L_x_5) ;  /* 0x00000000005c0947 */ /* 0x000fea0003800000 */
[----:B------:R-:W-:-:S13]  /*01f0*/  ISETP.NE.AND P0, PT, R18, 0x20, PT ;  /* 0x000000201200780c */ /* 0x000fda0003f05270 */
        /* <DEDUP_REMOVED lines=9> */
.L_x_6:
[----:B------:R-:W-:Y:S01]  /*0290*/  ISETP.NE.AND P0, PT, R18, 0x20, PT ;  /* 0x000000201200780c */ /* 0x000fe20003f05270 */
[----:B------:R-:W-:Y:S05]  /*02a0*/  WARPSYNC.ALL ;  /* 0x0000000000007948 */ /* 0x000fea0003800000 */
[----:B------:R-:W-:Y:S07]  /*02b0*/  BAR.SYNC.DEFER_BLOCKING 0x0 ;  /* 0x0000000000007b1d */ /* 0x000fee0000010000 */
        /* <DEDUP_REMOVED lines=9> */
.L_x_7:
[----:B------:R-:W-:Y:S05]  /*0350*/  BRA `(.L_x_1) ;  /* 0x0000000000707947 */ /* 0x000fea0003800000 */
.L_x_5:
[----:B------:R-:W-:-:S13]  /*0360*/  ISETP.GT.U32.AND P0, PT, R18, 0x5f, PT ;  /* 0x0000005f1200780c */ /* 0x000fda0003f04070 */
[----:B------:R-:W-:Y:S05]  /*0370*/  @P0 BRA `(.L_x_1) ;  /* 0x0000000000680947 */ /* 0x000fea0003800000 */
[----:B------:R-:W-:Y:S01]  /*0380*/  ISETP.NE.AND P0, PT, R18, 0x40, PT ;  /* 0x000000401200780c */ /* 0x000fe20003f05270 */
[----:B------:R-:W1:-:S12]  /*0390*/  LDC.64 R16, c[0x0][0x358] ;  /* 0x0000d600ff107b82 */ /* 0x000e580000000a00 */
[----:B------:R-:W2:Y:S01]  /*03a0*/  @P0 LDC.64 R2, c[0x4][0x8] ;  /* 0x01000200ff020b82 */ /* 0x000ea20000000a00 */
[----:B-1----:R-:W-:Y:S02]  /*03b0*/  @P0 R2UR UR4, R16 ;  /* 0x00000000100402ca */ /* 0x002fe400000e0000 */
[----:B------:R-:W-:-:S13]  /*03c0*/  @P0 R2UR UR5, R17 ;  /* 0x00000000110502ca */ /* 0x000fda00000e0000 */
[----:B--2---:R1:W-:Y:S01]  /*03d0*/  @P0 STG.E desc[UR4][R2.64], RZ ;  /* 0x000000ff02000986 */ /* 0x0043e2000c101904 */
[----:B------:R-:W-:Y:S05]  /*03e0*/  @P0 BRA `(.L_x_1) ;  /* 0x00000000004c0947 */ /* 0x000fea0003800000 */
[----:B-1----:R-:W-:Y:S01]  /*03f0*/  MOV R2, 0x0 ;  /* 0x0000000000027802 */ /* 0x002fe20000000f00 */
[----:B------:R-:W1:Y:S01]  /*0400*/  LDCU.64 UR4, c[0x4][0x38] ;  /* 0x01000700ff0477ac */ /* 0x000e620008000a00 */
[----:B------:R-:W-:Y:S02]  /*0410*/  CS2R R6, SRZ ;  /* 0x0000000000067805 */ /* 0x000fe4000001ff00 */
[----:B------:R2:W3:Y:S01]  /*0420*/  LDC.64 R8, c[0x4][R2] ;  /* 0x0100000002087b82 */ /* 0x0004e20000000a00 */
[----:B-1----:R-:W-:Y:S02]  /*0430*/  IMAD.U32 R4, RZ, RZ, UR4 ;  /* 0x00000004ff047e24 */ /* 0x002fe4000f8e00ff */
[----:B--2---:R-:W-:-:S07]  /*0440*/  IMAD.U32 R5, RZ, RZ, UR5 ;  /* 0x00000005ff057e24 */ /* 0x004fce000f8e00ff */
[----:B------:R-:W-:-:S07]  /*0450*/  LEPC R20, `(.L_x_8) ;  /* 0x000000001014794e */ /* 0x000fce0000000000 */
[----:B0--3--:R-:W-:Y:S05]  /*0460*/  CALL.ABS.NOINC R8 ;  /* 0x0000000008007343 */ /* 0x009fea0003c00000 */
.L_x_8:
[----:B------:R-:W0:Y:S01]  /*0470*/  LDC.64 R8, c[0x4][0x8] ;  /* 0x01000200ff087b82 */ /* 0x000e220000000a00 */
[----:B------:R-:W-:Y:S01]  /*0480*/  R2UR UR6, R16 ;  /* 0x00000000100672ca */ /* 0x000fe200000e0000 */
[----:B------:R-:W1:Y:S01]  /*0490*/  LDCU.64 UR4, c[0x4][0x40] ;  /* 0x01000800ff0477ac */ /* 0x000e620008000a00 */
[----:B------:R-:W-:Y:S02]  /*04a0*/  R2UR UR7, R17 ;  /* 0x00000000110772ca */ /* 0x000fe400000e0000 */
[----:B------:R-:W-:-:S03]  /*04b0*/  CS2R R6, SRZ ;  /* 0x0000000000067805 */ /* 0x000fc6000001ff00 */
[----:B------:R-:W2:Y:S01]  /*04c0*/  LDC.64 R2, c[0x4][R2] ;  /* 0x0100000002027b82 */ /* 0x000ea20000000a00 */
[----:B-1----:R-:W-:Y:S02]  /*04d0*/  IMAD.U32 R4, RZ, RZ, UR4 ;  /* 0x00000004ff047e24 */ /* 0x002fe4000f8e00ff */
[----:B------:R-:W-:-:S05]  /*04e0*/  IMAD.U32 R5, RZ, RZ, UR5 ;  /* 0x00000005ff057e24 */ /* 0x000fca000f8e00ff */
[----:B0-----:R0:W-:Y:S02]  /*04f0*/  STG.E desc[UR6][R8.64], RZ ;  /* 0x000000ff08007986 */ /* 0x0011e4000c101906 */
[----:B------:R-:W-:-:S07]  /*0500*/  LEPC R20, `(.L_x_1) ;  /* 0x000000001014794e */ /* 0x000fce0000000000 */
[----:B0-2---:R-:W-:Y:S05]  /*0510*/  CALL.ABS.NOINC R2 ;  /* 0x0000000002007343 */ /* 0x005fea0003c00000 */
.L_x_1:
[C---:B------:R-:W-:Y:S01]  /*0520*/  ISETP.NE.AND P0, PT, R18.reuse, 0x40, PT ;  /* 0x000000401200780c */ /* 0x040fe20003f05270 */
[----:B------:R-:W-:Y:S05]  /*0530*/  WARPSYNC.ALL ;  /* 0x0000000000007948 */ /* 0x000fea0003800000 */
[----:B------:R-:W-:Y:S01]  /*0540*/  BAR.SYNC.DEFER_BLOCKING 0x0 ;  /* 0x0000000000007b1d */ /* 0x000fe20000010000 */
[----:B------:R-:W-:-:S05]  /*0550*/  ISETP.EQ.OR P0, PT, R18, RZ, !P0 ;  /* 0x000000ff1200720c */ /* 0x000fca0004702670 */
[----:B------:R-:W-:Y:S08]  /*0560*/  BSSY.RECONVERGENT B0, `(.L_x_9) ;  /* 0x0000004000007945 */ /* 0x000ff00003800200 */
[----:B------:R-:W-:Y:S05]  /*0570*/  @P0 BRA `(.L_x_10) ;  /* 0x0000000000080947 */ /* 0x000fea0003800000 */
[----:B------:R-:W-:-:S13]  /*0580*/  ISETP.NE.AND P0, PT, R18, 0x20, PT ;  /* 0x000000201200780c */ /* 0x000fda0003f05270 */
[----:B------:R-:W-:Y:S05]  /*0590*/  @P0 EXIT ;  /* 0x000000000000094d */ /* 0x000fea0003800000 */
.L_x_10:
[----:B------:R-:W-:Y:S05]  /*05a0*/  BSYNC.RECONVERGENT B0 ;  /* 0x0000000000007941 */ /* 0x000fea0003800200 */
.L_x_9:
[----:B------:R-:W-:Y:S01]  /*05b0*/  MOV R0, 0x0 ;  /* 0x0000000000007802 */ /* 0x000fe20000000f00 */
[----:B------:R-:W2:Y:S01]  /*05c0*/  LDCU.64 UR4, c[0x4][0x48] ;  /* 0x01000900ff0477ac */ /* 0x000ea20008000a00 */
[----:B------:R-:W-:Y:S02]  /*05d0*/  CS2R R6, SRZ ;  /* 0x0000000000067805 */ /* 0x000fe4000001ff00 */
[----:B-1----:R1:W3:Y:S01]  /*05e0*/  LDC.64 R2, c[0x4][R0] ;  /* 0x0100000000027b82 */ /* 0x0022e20000000a00 */
[----:B--2---:R-:W-:Y:S02]  /*05f0*/  IMAD.U32 R4, RZ, RZ, UR4 ;  /* 0x00000004ff047e24 */ /* 0x004fe4000f8e00ff */
[----:B-1----:R-:W-:-:S07]  /*0600*/  IMAD.U32 R5, RZ, RZ, UR5 ;  /* 0x00000005ff057e24 */ /* 0x002fce000f8e00ff */
[----:B------:R-:W-:-:S07]  /*0610*/  LEPC R20, `(.L_x_11) ;  /* 0x000000001014794e */ /* 0x000fce0000000000 */
[----:B0--3--:R-:W-:Y:S05]  /*0620*/  CALL.ABS.NOINC R2 ;  /* 0x0000000002007343 */ /* 0x009fea0003c00000 */
.L_x_11:
[----:B------:R-:W-:Y:S05]  /*0630*/  EXIT ;  /* 0x000000000000794d */ /* 0x000fea0003800000 */
.L_x_12:
[----:B------:R-:W-:-:S00]  /*0640*/  BRA `(.L_x_12) ;  /* 0xfffffffc00fc7947 */ /* 0x000fc0000383ffff */
[----:B------:R-:W-:-:S00]  /*0650*/  NOP ;  /* 0x0000000000007918 */ /* 0x000fc00000000000 */
        /* <DEDUP_REMOVED lines=10> */
.L_x_13:


//--------------------- .nv.global.init           --------------------------
	.section	.nv.global.init,"aw",@progbits
	.align	4
.nv.global.init:
	.type		flag,@object
	.size		flag,($str$7 - flag)
flag:
        /*0000*/ 	.byte	0x01, 0x00, 0x00, 0x00
	.type		$str$7,@object
	.size		$str$7,($str$2 - $str$7)
$str$7:
        /*0004*/ 	.byte	0x61, 0x6c, 0x6c, 0x20, 0x65, 0x6e, 0x64, 0x0a, 0x00
	.type		$str$2,@object
	.size		$str$2,($str$6 - $str$2)
$str$2:
        /*000d*/ 	.byte	0x74, 0x69, 0x64, 0x20, 0x30, 0x2d, 0x31, 0x35, 0x20, 0x65, 0x6e, 0x64, 0x0a, 0x00
	.type		$str$6,@object
	.size		$str$6,($str$4 - $str$6)
$str$6:
        /*001b*/ 	.byte	0x74, 0x69, 0x64, 0x20, 0x36, 0x34, 0x2d, 0x39, 0x35, 0x20, 0x65, 0x6e, 0x64, 0x0a, 0x00
	.type		$str$4,@object
	.size		$str$4,($str - $str$4)
$str$4:
        /*002a*/ 	.byte	0x74, 0x69, 0x64, 0x20, 0x33, 0x32, 0x2d, 0x36, 0x33, 0x20, 0x65, 0x6e, 0x64, 0x0a, 0x00
	.type		$str,@object
	.size		$str,($str$3 - $str)
$str:
        /*0039*/ 	.byte	0x74, 0x69, 0x64, 0x20, 0x30, 0x2d, 0x31, 0x35, 0x20, 0x73, 0x74, 0x61, 0x72, 0x74, 0x0a, 0x00
	.type		$str$3,@object
	.size		$str$3,($str$1 - $str$3)
$str$3:
        /*0049*/ 	.byte	0x74, 0x69, 0x64, 0x20, 0x33, 0x32, 0x2d, 0x36, 0x33, 0x20, 0x73, 0x74, 0x61, 0x72, 0x74, 0x0a
        /*0059*/ 	.byte	0x00
	.type		$str$1,@object
	.size		$str$1,($str$5 - $str$1)
$str$1:
        /*005a*/ 	.byte	0x74, 0x69, 0x64, 0x20, 0x30, 0x2d, 0x31, 0x35, 0x20, 0x6d, 0x69, 0x64, 0x64, 0x6c, 0x65, 0x0a
        /*006a*/ 	.byte	0x00
	.type		$str$5,@object
	.size		$str$5,(.L_6 - $str$5)
$str$5:
        /*006b*/ 	.byte	0x74, 0x69, 0x64, 0x20, 0x36, 0x34, 0x2d, 0x39, 0x35, 0x20, 0x73, 0x74, 0x61, 0x72, 0x74, 0x0a
        /*007b*/ 	.byte	0x00
.L_6:


//--------------------- .nv.shared.reserved.0     --------------------------
	.section	.nv.shared.reserved.0,"aw",@nobits
	.weak		__nv_reservedSMEM_offset_0_alias
	.size		__nv_reservedSMEM_offset_0_alias, 0, 64
	.other		__nv_reservedSMEM_offset_0_alias,@"STO_CUDA_RESERVED_SHARED STV_DEFAULT"
__nv_reservedSMEM_offset_0_alias:
	.zero		0
	.zero		64


//--------------------- .nv.constant0._Z4testv    --------------------------
	.section	.nv.constant0._Z4testv,"a",@progbits
	.sectionflags	@""
	.align	4
.nv.constant0._Z4testv:
	.zero		896


//--------------------- SYMBOLS --------------------------

	.type		.nv.reservedSmem.offset0,@object
	.size		.nv.reservedSmem.offset0,0x4
	.type		vprintf,@function
